//
// Generated by NVIDIA NVVM Compiler
//
// Compiler Build ID: CL-36424714
// Cuda compilation tools, release 13.0, V13.0.88
// Based on NVVM 20.0.0
//

.version 9.0
.target sm_100
.address_size 64

	// .globl	_Z8mykernelv
.extern .func  (.param .b32 func_retval0) vprintf
(
	.param .b64 vprintf_param_0,
	.param .b64 vprintf_param_1
)
;
.global .align 1 .b8 $str[52] = {72, 101, 108, 108, 111, 32, 119, 111, 114, 108, 100, 32, 102, 114, 111, 109, 32, 75, 101, 114, 110, 101, 108, 9, 66, 108, 111, 99, 107, 32, 105, 100, 58, 32, 37, 100, 9, 84, 104, 114, 101, 97, 100, 32, 105, 100, 58, 32, 37, 100, 10};

.visible .entry _Z8mykernelv()
{
	.local .align 8 .b8 	__local_depot0[8];
	.reg .b64 	%SP;
	.reg .b64 	%SPL;
	.reg .b32 	%r<5>;
	.reg .b64 	%rd<5>;

	mov.u64 	%SPL, __local_depot0;
	cvta.local.u64 	%SP, %SPL;
	add.u64 	%rd1, %SP, 0;
	add.u64 	%rd2, %SPL, 0;
	mov.u32 	%r1, %ctaid.x;
	mov.u32 	%r2, %tid.x;
	st.local.v2.u32 	[%rd2], {%r1, %r2};
	mov.u64 	%rd3, $str;
	cvta.global.u64 	%rd4, %rd3;
	{ // callseq 0, 0
	.param .b64 param0;
	st.param.b64 	[param0], %rd4;
	.param .b64 param1;
	st.param.b64 	[param1], %rd1;
	.param .b32 retval0;
	call.uni (retval0), 
	vprintf, 
	(
	param0, 
	param1
	);
	ld.param.b32 	%r3, [retval0];
	} // callseq 0
	ret;

}


// ===== COMPILED SASS (sm_100) =====

	.target	sm_100

	.elftype	@"ET_EXEC"


//--------------------- .note.nv.tkinfo           --------------------------
	.section	.note.nv.tkinfo,"",@"SHT_NOTE"
	.sectionflags	@"SHF_NOTE_NV_TKINFO"
	.tkinfo
        /*0018*/ 	.word	0x00000002
        /*0030*/ 	.string	""
        /*0030*/ 	.string	"ptxas"
        /*0030*/ 	.string	"Cuda compilation tools, release 13.0, V13.0.88"
        /*0030*/ 	.string	"Build cuda_13.0.r13.0/compiler.36424714_0"
        /*0030*/ 	.string	"-arch sm_100 -m 64 "



//--------------------- .note.nv.cuinfo           --------------------------
	.section	.note.nv.cuinfo,"",@"SHT_NOTE"
	.sectionflags	@"SHF_NOTE_NV_CUINFO"
        /*0018*/ 	.short	0x0002
        /*001a*/ 	.short	0x0064
        /*001c*/ 	.short	0x0082
	.zero		2


//--------------------- .nv.info                  --------------------------
	.section	.nv.info,"",@"SHT_CUDA_INFO"
	.align	4


	//----- nvinfo : EIATTR_REGCOUNT
	.align		4
        /*0000*/ 	.byte	0x04, 0x2f
        /*0002*/ 	.short	(.L_2 - .L_1)
	.align		4
.L_1:
        /*0004*/ 	.word	index@(_Z8mykernelv)
        /*0008*/ 	.word	0x00000018


	//----- nvinfo : EIATTR_FRAME_SIZE
	.align		4
.L_2:
        /*000c*/ 	.byte	0x04, 0x11
        /*000e*/ 	.short	(.L_4 - .L_3)
	.align		4
.L_3:
        /*0010*/ 	.word	index@(_Z8mykernelv)
        /*0014*/ 	.word	0x00000008


	//----- nvinfo : EIATTR_MIN_STACK_SIZE
	.align		4
.L_4:
        /*0018*/ 	.byte	0x04, 0x12
        /*001a*/ 	.short	(.L_6 - .L_5)
	.align		4
.L_5:
        /*001c*/ 	.word	index@(_Z8mykernelv)
        /*0020*/ 	.word	0x00000008
.L_6:


//--------------------- .nv.compat                --------------------------
	.section	.nv.compat,"",@"SHT_CUDA_COMPAT_INFO"
	.align	4
        /*0000*/ 	.byte	0x02, 0x09, 0x00, 0x00, 0x02, 0x02, 0x01, 0x00, 0x02, 0x05, 0x05, 0x00, 0x03, 0x07, 0x01, 0x01
        /*0010*/ 	.byte	0x02, 0x03, 0x00, 0x00, 0x02, 0x06, 0x01, 0x00, 0x04, 0x0b, 0x08, 0x00, 0x09, 0x00, 0x00, 0x00
        /*0020*/ 	.byte	0x00, 0x00, 0x00, 0x00


//--------------------- .nv.info._Z8mykernelv     --------------------------
	.section	.nv.info._Z8mykernelv,"",@"SHT_CUDA_INFO"
	.sectionflags	@""
	.align	4


	//----- nvinfo : EIATTR_CUDA_API_VERSION
	.align		4
        /*0000*/ 	.byte	0x04, 0x37
        /*0002*/ 	.short	(.L_8 - .L_7)
.L_7:
        /*0004*/ 	.word	0x00000082


	//----- nvinfo : EIATTR_SPARSE_MMA_MASK
	.align		4
.L_8:
        /*0008*/ 	.byte	0x03, 0x50
        /*000a*/ 	.short	0x0000


	//----- nvinfo : EIATTR_MAXREG_COUNT
	.align		4
        /*000c*/ 	.byte	0x03, 0x1b
        /*000e*/ 	.short	0x00ff


	//----- nvinfo : EIATTR_EXTERNS
	.align		4
        /*0010*/ 	.byte	0x04, 0x0f
        /*0012*/ 	.short	(.L_10 - .L_9)


	//   ....[0]....
	.align		4
.L_9:
        /*0014*/ 	.word	index@(vprintf)


	//----- nvinfo : EIATTR_MERCURY_ISA_VERSION
	.align		4
.L_10:
        /*0018*/ 	.byte	0x03, 0x5f
        /*001a*/ 	.short	0x0101


	//----- nvinfo : EIATTR_VRC_CTA_INIT_COUNT
	.align		4
        /*001c*/ 	.byte	0x02, 0x4a
	.zero		1
	.zero		1


	//----- nvinfo : EIATTR_SYSCALL_OFFSETS
	.align		4
        /*0020*/ 	.byte	0x04, 0x46
        /*0022*/ 	.short	(.L_12 - .L_11)


	//   ....[0]....
.L_11:
        /*0024*/ 	.word	0x000000f0


	//----- nvinfo : EIATTR_EXIT_INSTR_OFFSETS
	.align		4
.L_12:
        /*0028*/ 	.byte	0x04, 0x1c
        /*002a*/ 	.short	(.L_14 - .L_13)


	//   ....[0]....
.L_13:
        /*002c*/ 	.word	0x00000100


	//----- nvinfo : EIATTR_SW_WAR
	.align		4
.L_14:
        /*0030*/ 	.byte	0x04, 0x36
        /*0032*/ 	.short	(.L_16 - .L_15)
.L_15:
        /*0034*/ 	.word	0x00000008
.L_16:


//--------------------- .nv.callgraph             --------------------------
	.section	.nv.callgraph,"",@"SHT_CUDA_CALLGRAPH"
	.align	4
	.sectionentsize	8
	.align		4
        /*0000*/ 	.word	0x00000000
	.align		4
        /*0004*/ 	.word	0xffffffff
	.align		4
        /*0008*/ 	.word	index@(_Z8mykernelv)
	.align		4
        /*000c*/ 	.word	index@(vprintf)
	.align		4
        /*0010*/ 	.word	0x00000000
	.align		4
        /*0014*/ 	.word	0xfffffffe
	.align		4
        /*0018*/ 	.word	0x00000000
	.align		4
        /*001c*/ 	.word	0xfffffffd
	.align		4
        /*0020*/ 	.word	0x00000000
	.align		4
        /*0024*/ 	.word	0xfffffffc


//--------------------- .nv.constant4             --------------------------
	.section	.nv.constant4,"a",@progbits
	.align	8
	.align		8
.nv.constant4:
        /*0000*/ 	.dword	vprintf
	.align		8
        /*0008*/ 	.dword	$str


//--------------------- .text._Z8mykernelv        --------------------------
	.section	.text._Z8mykernelv,"ax",@progbits
	.align	128
        .global         _Z8mykernelv
        .type           _Z8mykernelv,@function
        .size           _Z8mykernelv,(.L_x_2 - _Z8mykernelv)
        .other          _Z8mykernelv,@"STO_CUDA_ENTRY STV_DEFAULT"
_Z8mykernelv:
.text._Z8mykernelv:
[----:B------:R-:W0:Y:S01]  /*0000*/  LDC R1, c[0x0][0x37c] ;  /* 0x0000df00ff017b82 */ /* 0x000e220000000800 */
[----:B------:R-:W1:Y:S01]  /*0010*/  S2R R8, SR_CTAID.X ;  /* 0x0000000000087919 */ /* 0x000e620000002500 */
[----:B0-----:R-:W-:Y:S01]  /*0020*/  VIADD R1, R1, 0xfffffff8 ;  /* 0xfffffff801017836 */ /* 0x001fe20000000000 */
[----:B------:R-:W-:Y:S01]  /*0030*/  MOV R0, 0x0 ;  /* 0x0000000000007802 */ /* 0x000fe20000000f00 */
[----:B------:R-:W0:Y:S01]  /*0040*/  LDCU UR4, c[0x0][0x2f8] ;  /* 0x00005f00ff0477ac */ /* 0x000e220008000800 */
[----:B------:R-:W1:Y:S03]  /*0050*/  S2R R9, SR_TID.X ;  /* 0x0000000000097919 */ /* 0x000e660000002100 */
[----:B------:R2:W3:Y:S01]  /*0060*/  LDC.64 R2, c[0x4][R0] ;  /* 0x0100000000027b82 */ /* 0x0004e20000000a00 */
[----:B------:R-:W4:Y:S01]  /*0070*/  LDCU.64 UR6, c[0x4][0x8] ;  /* 0x01000100ff0677ac */ /* 0x000f220008000a00 */
[----:B------:R-:W5:Y:S01]  /*0080*/  LDCU UR5, c[0x0][0x2fc] ;  /* 0x00005f80ff0577ac */ /* 0x000f620008000800 */
[----:B0-----:R-:W-:Y:S01]  /*0090*/  IADD3 R6, P0, PT, R1, UR4, RZ ;  /* 0x0000000401067c10 */ /* 0x001fe2000ff1e0ff */
[----:B----4-:R-:W-:Y:S01]  /*00a0*/  IMAD.U32 R4, RZ, RZ, UR6 ;  /* 0x00000006ff047e24 */ /* 0x010fe2000f8e00ff */
[----:B------:R-:W-:-:S03]  /*00b0*/  MOV R5, UR7 ;  /* 0x0000000700057c02 */ /* 0x000fc60008000f00 */
[----:B-----5:R-:W-:Y:S01]  /*00c0*/  IMAD.X R7, RZ, RZ, UR5, P0 ;  /* 0x00000005ff077e24 */ /* 0x020fe200080e06ff */
[----:B-1----:R2:W-:Y:S07]  /*00d0*/  STL.64 [R1], R8 ;  /* 0x0000000801007387 */ /* 0x0025ee0000100a00 */
[----:B------:R-:W-:-:S07]  /*00e0*/  LEPC R20, `(.L_x_0) ;  /* 0x000000001014794e */ /* 0x000fce0000000000 */
[----:B--23--:R-:W-:Y:S05]  /*00f0*/  CALL.ABS.NOINC R2 ;  /* 0x0000000002007343 */ /* 0x00cfea0003c00000 */
.L_x_0:
[----:B------:R-:W-:Y:S05]  /*0100*/  EXIT ;  /* 0x000000000000794d */ /* 0x000fea0003800000 */
.L_x_1:
[----:B------:R-:W-:-:S00]  /*0110*/  BRA `(.L_x_1) ;  /* 0xfffffffc00fc7947 */ /* 0x000fc0000383ffff */
[----:B------:R-:W-:-:S00]  /*0120*/  NOP ;  /* 0x0000000000007918 */ /* 0x000fc00000000000 */
        /* <DEDUP_REMOVED lines=13> */
.L_x_2:


//--------------------- .nv.global.init           --------------------------
	.section	.nv.global.init,"aw",@progbits
.nv.global.init:
	.type		$str,@object
	.size		$str,(.L_0 - $str)
$str:
        /*0000*/ 	.byte	0x48, 0x65, 0x6c, 0x6c, 0x6f, 0x20, 0x77, 0x6f, 0x72, 0x6c, 0x64, 0x20, 0x66, 0x72, 0x6f, 0x6d
        /*0010*/ 	.byte	0x20, 0x4b, 0x65, 0x72, 0x6e, 0x65, 0x6c, 0x09, 0x42, 0x6c, 0x6f, 0x63, 0x6b, 0x20, 0x69, 0x64
        /*0020*/ 	.byte	0x3a, 0x20, 0x25, 0x64, 0x09, 0x54, 0x68, 0x72, 0x65, 0x61, 0x64, 0x20, 0x69, 0x64, 0x3a, 0x20
        /*0030*/ 	.byte	0x25, 0x64, 0x0a, 0x00
.L_0:


//--------------------- .nv.shared.reserved.0     --------------------------
	.section	.nv.shared.reserved.0,"aw",@nobits
	.weak		__nv_reservedSMEM_offset_0_alias
	.size		__nv_reservedSMEM_offset_0_alias, 0, 64
	.other		__nv_reservedSMEM_offset_0_alias,@"STO_CUDA_RESERVED_SHARED STV_DEFAULT"
__nv_reservedSMEM_offset_0_alias:
	.zero		0
	.zero		64


//--------------------- .nv.constant0._Z8mykernelv --------------------------
	.section	.nv.constant0._Z8mykernelv,"a",@progbits
	.sectionflags	@""
	.align	4
.nv.constant0._Z8mykernelv:
	.zero		896


//--------------------- SYMBOLS --------------------------

	.type		.nv.reservedSmem.offset0,@object
	.size		.nv.reservedSmem.offset0,0x4
	.type		vprintf,@function
